//
// Generated by NVIDIA NVVM Compiler
//
// Compiler Build ID: CL-36424714
// Cuda compilation tools, release 13.0, V13.0.88
// Based on NVVM 20.0.0
//

.version 9.0
.target sm_100
.address_size 64

	// .globl	_Z6matMulPfS_S_
// _ZZ6matMulPfS_S_E2As has been demoted
// _ZZ6matMulPfS_S_E2Bs has been demoted

.visible .entry _Z6matMulPfS_S_(
	.param .u64 .ptr .align 1 _Z6matMulPfS_S__param_0,
	.param .u64 .ptr .align 1 _Z6matMulPfS_S__param_1,
	.param .u64 .ptr .align 1 _Z6matMulPfS_S__param_2
)
{
	.reg .pred 	%p<13>;
	.reg .b32 	%r<44>;
	.reg .b32 	%f<98>;
	.reg .b64 	%rd<21>;
	// demoted variable
	.shared .align 4 .b8 _ZZ6matMulPfS_S_E2As[1024];
	// demoted variable
	.shared .align 4 .b8 _ZZ6matMulPfS_S_E2Bs[2176];
	ld.param.u64 	%rd9, [_Z6matMulPfS_S__param_0];
	ld.param.u64 	%rd10, [_Z6matMulPfS_S__param_1];
	ld.param.u64 	%rd8, [_Z6matMulPfS_S__param_2];
	cvta.to.global.u64 	%rd1, %rd10;
	cvta.to.global.u64 	%rd2, %rd9;
	mov.u32 	%r39, %tid.x;
	mov.u32 	%r41, %tid.y;
	mov.u32 	%r23, %ctaid.y;
	mov.u32 	%r24, %ntid.y;
	mad.lo.s32 	%r3, %r23, %r24, %r41;
	mov.u32 	%r25, %ctaid.x;
	mov.u32 	%r26, %ntid.x;
	mul.lo.s32 	%r27, %r26, %r25;
	shl.b32 	%r28, %r27, 1;
	add.s32 	%r4, %r28, %r39;
	shl.b32 	%r5, %r3, 11;
	shl.b32 	%r29, %r41, 6;
	mov.u32 	%r30, _ZZ6matMulPfS_S_E2As;
	add.s32 	%r6, %r30, %r29;
	shl.b32 	%r31, %r39, 2;
	add.s32 	%r7, %r6, %r31;
	mov.u32 	%r32, _ZZ6matMulPfS_S_E2Bs;
	mad.lo.s32 	%r33, %r39, 68, %r32;
	shl.b32 	%r34, %r41, 2;
	add.s32 	%r8, %r33, %r34;
	shl.b32 	%r35, %r39, 6;
	sub.s32 	%r9, %r33, %r35;
	mul.wide.u32 	%rd11, %r41, 8192;
	mul.wide.s32 	%rd12, %r4, 4;
	add.s64 	%rd13, %rd11, %rd12;
	add.s64 	%rd14, %rd13, %rd1;
	add.s64 	%rd20, %rd14, 64;
	shl.b32 	%r36, %r41, 11;
	add.s32 	%r42, %r4, %r36;
	or.b32  	%r40, %r39, %r5;
	mov.f32 	%f93, 0f00000000;
	mov.b32 	%r43, 0;
	mov.f32 	%f94, %f93;
$L__BB0_1:
	mul.wide.s32 	%rd15, %r42, 4;
	add.s64 	%rd5, %rd1, %rd15;
	max.u32 	%r37, %r3, %r39;
	setp.gt.u32 	%p1, %r37, 2047;
	mov.f32 	%f95, 0f00000000;
	@%p1 bra 	$L__BB0_3;
	mul.wide.u32 	%rd16, %r40, 4;
	add.s64 	%rd17, %rd2, %rd16;
	ld.global.f32 	%f95, [%rd17];
$L__BB0_3:
	setp.gt.s32 	%p2, %r4, 2047;
	st.shared.f32 	[%r7], %f95;
	setp.gt.u32 	%p3, %r41, 2047;
	mov.f32 	%f96, 0f00000000;
	or.pred  	%p4, %p2, %p3;
	@%p4 bra 	$L__BB0_5;
	ld.global.f32 	%f96, [%rd5];
$L__BB0_5:
	setp.gt.u32 	%p5, %r41, 2047;
	setp.gt.s32 	%p6, %r4, 2031;
	st.shared.f32 	[%r8], %f96;
	mov.f32 	%f97, 0f00000000;
	or.pred  	%p7, %p6, %p5;
	@%p7 bra 	$L__BB0_7;
	ld.global.f32 	%f97, [%rd20];
$L__BB0_7:
	st.shared.f32 	[%r8+1088], %f97;
	bar.sync 	0;
	ld.shared.f32 	%f15, [%r6];
	ld.shared.f32 	%f16, [%r9];
	fma.rn.f32 	%f17, %f15, %f16, %f94;
	ld.shared.f32 	%f18, [%r9+64];
	fma.rn.f32 	%f19, %f15, %f18, %f93;
	ld.shared.f32 	%f20, [%r6+4];
	ld.shared.f32 	%f21, [%r9+68];
	fma.rn.f32 	%f22, %f20, %f21, %f17;
	ld.shared.f32 	%f23, [%r9+132];
	fma.rn.f32 	%f24, %f20, %f23, %f19;
	ld.shared.f32 	%f25, [%r6+8];
	ld.shared.f32 	%f26, [%r9+136];
	fma.rn.f32 	%f27, %f25, %f26, %f22;
	ld.shared.f32 	%f28, [%r9+200];
	fma.rn.f32 	%f29, %f25, %f28, %f24;
	ld.shared.f32 	%f30, [%r6+12];
	ld.shared.f32 	%f31, [%r9+204];
	fma.rn.f32 	%f32, %f30, %f31, %f27;
	ld.shared.f32 	%f33, [%r9+268];
	fma.rn.f32 	%f34, %f30, %f33, %f29;
	ld.shared.f32 	%f35, [%r6+16];
	ld.shared.f32 	%f36, [%r9+272];
	fma.rn.f32 	%f37, %f35, %f36, %f32;
	ld.shared.f32 	%f38, [%r9+336];
	fma.rn.f32 	%f39, %f35, %f38, %f34;
	ld.shared.f32 	%f40, [%r6+20];
	ld.shared.f32 	%f41, [%r9+340];
	fma.rn.f32 	%f42, %f40, %f41, %f37;
	ld.shared.f32 	%f43, [%r9+404];
	fma.rn.f32 	%f44, %f40, %f43, %f39;
	ld.shared.f32 	%f45, [%r6+24];
	ld.shared.f32 	%f46, [%r9+408];
	fma.rn.f32 	%f47, %f45, %f46, %f42;
	ld.shared.f32 	%f48, [%r9+472];
	fma.rn.f32 	%f49, %f45, %f48, %f44;
	ld.shared.f32 	%f50, [%r6+28];
	ld.shared.f32 	%f51, [%r9+476];
	fma.rn.f32 	%f52, %f50, %f51, %f47;
	ld.shared.f32 	%f53, [%r9+540];
	fma.rn.f32 	%f54, %f50, %f53, %f49;
	ld.shared.f32 	%f55, [%r6+32];
	ld.shared.f32 	%f56, [%r9+544];
	fma.rn.f32 	%f57, %f55, %f56, %f52;
	ld.shared.f32 	%f58, [%r9+608];
	fma.rn.f32 	%f59, %f55, %f58, %f54;
	ld.shared.f32 	%f60, [%r6+36];
	ld.shared.f32 	%f61, [%r9+612];
	fma.rn.f32 	%f62, %f60, %f61, %f57;
	ld.shared.f32 	%f63, [%r9+676];
	fma.rn.f32 	%f64, %f60, %f63, %f59;
	ld.shared.f32 	%f65, [%r6+40];
	ld.shared.f32 	%f66, [%r9+680];
	fma.rn.f32 	%f67, %f65, %f66, %f62;
	ld.shared.f32 	%f68, [%r9+744];
	fma.rn.f32 	%f69, %f65, %f68, %f64;
	ld.shared.f32 	%f70, [%r6+44];
	ld.shared.f32 	%f71, [%r9+748];
	fma.rn.f32 	%f72, %f70, %f71, %f67;
	ld.shared.f32 	%f73, [%r9+812];
	fma.rn.f32 	%f74, %f70, %f73, %f69;
	ld.shared.f32 	%f75, [%r6+48];
	ld.shared.f32 	%f76, [%r9+816];
	fma.rn.f32 	%f77, %f75, %f76, %f72;
	ld.shared.f32 	%f78, [%r9+880];
	fma.rn.f32 	%f79, %f75, %f78, %f74;
	ld.shared.f32 	%f80, [%r6+52];
	ld.shared.f32 	%f81, [%r9+884];
	fma.rn.f32 	%f82, %f80, %f81, %f77;
	ld.shared.f32 	%f83, [%r9+948];
	fma.rn.f32 	%f84, %f80, %f83, %f79;
	ld.shared.f32 	%f85, [%r6+56];
	ld.shared.f32 	%f86, [%r9+952];
	fma.rn.f32 	%f87, %f85, %f86, %f82;
	ld.shared.f32 	%f88, [%r9+1016];
	fma.rn.f32 	%f89, %f85, %f88, %f84;
	ld.shared.f32 	%f90, [%r6+60];
	ld.shared.f32 	%f91, [%r9+1020];
	fma.rn.f32 	%f94, %f90, %f91, %f87;
	ld.shared.f32 	%f92, [%r9+1084];
	fma.rn.f32 	%f93, %f90, %f92, %f89;
	bar.sync 	0;
	add.s32 	%r43, %r43, 1;
	add.s64 	%rd20, %rd20, 131072;
	add.s32 	%r42, %r42, 32768;
	add.s32 	%r41, %r41, 16;
	add.s32 	%r40, %r40, 16;
	add.s32 	%r39, %r39, 16;
	setp.ne.s32 	%p8, %r43, 128;
	@%p8 bra 	$L__BB0_1;
	setp.gt.s32 	%p9, %r4, 2047;
	setp.gt.u32 	%p10, %r3, 2047;
	or.pred  	%p11, %p10, %p9;
	@%p11 bra 	$L__BB0_11;
	setp.gt.s32 	%p12, %r4, 2031;
	add.s32 	%r38, %r5, %r4;
	cvta.to.global.u64 	%rd18, %rd8;
	mul.wide.s32 	%rd19, %r38, 4;
	add.s64 	%rd7, %rd18, %rd19;
	st.global.f32 	[%rd7], %f94;
	@%p12 bra 	$L__BB0_11;
	st.global.f32 	[%rd7+64], %f93;
$L__BB0_11:
	ret;

}


// ===== COMPILED SASS (sm_100) =====

	.target	sm_100

	.elftype	@"ET_EXEC"


//--------------------- .note.nv.tkinfo           --------------------------
	.section	.note.nv.tkinfo,"",@"SHT_NOTE"
	.sectionflags	@"SHF_NOTE_NV_TKINFO"
	.tkinfo
        /*0018*/ 	.word	0x00000002
        /*0030*/ 	.string	""
        /*0030*/ 	.string	"ptxas"
        /*0030*/ 	.string	"Cuda compilation tools, release 13.0, V13.0.88"
        /*0030*/ 	.string	"Build cuda_13.0.r13.0/compiler.36424714_0"
        /*0030*/ 	.string	"-arch sm_100 -m 64 "



//--------------------- .note.nv.cuinfo           --------------------------
	.section	.note.nv.cuinfo,"",@"SHT_NOTE"
	.sectionflags	@"SHF_NOTE_NV_CUINFO"
        /*0018*/ 	.short	0x0002
        /*001a*/ 	.short	0x0064
        /*001c*/ 	.short	0x0082
	.zero		2


//--------------------- .nv.info                  --------------------------
	.section	.nv.info,"",@"SHT_CUDA_INFO"
	.align	4


	//----- nvinfo : EIATTR_REGCOUNT
	.align		4
        /*0000*/ 	.byte	0x04, 0x2f
        /*0002*/ 	.short	(.L_1 - .L_0)
	.align		4
.L_0:
        /*0004*/ 	.word	index@(_Z6matMulPfS_S_)
        /*0008*/ 	.word	0x00000020


	//----- nvinfo : EIATTR_FRAME_SIZE
	.align		4
.L_1:
        /*000c*/ 	.byte	0x04, 0x11
        /*000e*/ 	.short	(.L_3 - .L_2)
	.align		4
.L_2:
        /*0010*/ 	.word	index@(_Z6matMulPfS_S_)
        /*0014*/ 	.word	0x00000000


	//----- nvinfo : EIATTR_MIN_STACK_SIZE
	.align		4
.L_3:
        /*0018*/ 	.byte	0x04, 0x12
        /*001a*/ 	.short	(.L_5 - .L_4)
	.align		4
.L_4:
        /*001c*/ 	.word	index@(_Z6matMulPfS_S_)
        /*0020*/ 	.word	0x00000000
.L_5:


//--------------------- .nv.compat                --------------------------
	.section	.nv.compat,"",@"SHT_CUDA_COMPAT_INFO"
	.align	4
        /*0000*/ 	.byte	0x02, 0x09, 0x00, 0x00, 0x02, 0x02, 0x01, 0x00, 0x02, 0x05, 0x05, 0x00, 0x03, 0x07, 0x01, 0x01
        /*0010*/ 	.byte	0x02, 0x03, 0x00, 0x00, 0x02, 0x06, 0x01, 0x00, 0x04, 0x0b, 0x08, 0x00, 0x09, 0x00, 0x00, 0x00
        /*0020*/ 	.byte	0x00, 0x00, 0x00, 0x00


//--------------------- .nv.info._Z6matMulPfS_S_  --------------------------
	.section	.nv.info._Z6matMulPfS_S_,"",@"SHT_CUDA_INFO"
	.sectionflags	@""
	.align	4


	//----- nvinfo : EIATTR_CUDA_API_VERSION
	.align		4
        /*0000*/ 	.byte	0x04, 0x37
        /*0002*/ 	.short	(.L_7 - .L_6)
.L_6:
        /*0004*/ 	.word	0x00000082


	//----- nvinfo : EIATTR_KPARAM_INFO
	.align		4
.L_7:
        /*0008*/ 	.byte	0x04, 0x17
        /*000a*/ 	.short	(.L_9 - .L_8)
.L_8:
        /*000c*/ 	.word	0x00000000
        /*0010*/ 	.short	0x0002
        /*0012*/ 	.short	0x0010
        /*0014*/ 	.byte	0x00, 0xf5, 0x21, 0x00


	//----- nvinfo : EIATTR_KPARAM_INFO
	.align		4
.L_9:
        /*0018*/ 	.byte	0x04, 0x17
        /*001a*/ 	.short	(.L_11 - .L_10)
.L_10:
        /*001c*/ 	.word	0x00000000
        /*0020*/ 	.short	0x0001
        /*0022*/ 	.short	0x0008
        /*0024*/ 	.byte	0x00, 0xf5, 0x21, 0x00


	//----- nvinfo : EIATTR_KPARAM_INFO
	.align		4
.L_11:
        /*0028*/ 	.byte	0x04, 0x17
        /*002a*/ 	.short	(.L_13 - .L_12)
.L_12:
        /*002c*/ 	.word	0x00000000
        /*0030*/ 	.short	0x0000
        /*0032*/ 	.short	0x0000
        /*0034*/ 	.byte	0x00, 0xf5, 0x21, 0x00


	//----- nvinfo : EIATTR_SPARSE_MMA_MASK
	.align		4
.L_13:
        /*0038*/ 	.byte	0x03, 0x50
        /*003a*/ 	.short	0x0000


	//----- nvinfo : EIATTR_MAXREG_COUNT
	.align		4
        /*003c*/ 	.byte	0x03, 0x1b
        /*003e*/ 	.short	0x00ff


	//----- nvinfo : EIATTR_NUM_BARRIERS
	.align		4
        /*0040*/ 	.byte	0x02, 0x4c
        /*0042*/ 	.byte	0x01
	.zero		1


	//----- nvinfo : EIATTR_MERCURY_ISA_VERSION
	.align		4
        /*0044*/ 	.byte	0x03, 0x5f
        /*0046*/ 	.short	0x0101


	//----- nvinfo : EIATTR_VRC_CTA_INIT_COUNT
	.align		4
        /*0048*/ 	.byte	0x02, 0x4a
	.zero		1
	.zero		1


	//----- nvinfo : EIATTR_EXIT_INSTR_OFFSETS
	.align		4
        /*004c*/ 	.byte	0x04, 0x1c
        /*004e*/ 	.short	(.L_15 - .L_14)


	//   ....[0]....
.L_14:
        /*0050*/ 	.word	0x00000860


	//   ....[1]....
        /*0054*/ 	.word	0x000008c0


	//   ....[2]....
        /*0058*/ 	.word	0x000008e0


	//----- nvinfo : EIATTR_CBANK_PARAM_SIZE
	.align		4
.L_15:
        /*005c*/ 	.byte	0x03, 0x19
        /*005e*/ 	.short	0x0018


	//----- nvinfo : EIATTR_PARAM_CBANK
	.align		4
        /*0060*/ 	.byte	0x04, 0x0a
        /*0062*/ 	.short	(.L_17 - .L_16)
	.align		4
.L_16:
        /*0064*/ 	.word	index@(.nv.constant0._Z6matMulPfS_S_)
        /*0068*/ 	.short	0x0380
        /*006a*/ 	.short	0x0018


	//----- nvinfo : EIATTR_SW_WAR
	.align		4
.L_17:
        /*006c*/ 	.byte	0x04, 0x36
        /*006e*/ 	.short	(.L_19 - .L_18)
.L_18:
        /*0070*/ 	.word	0x00000008
.L_19:


//--------------------- .nv.callgraph             --------------------------
	.section	.nv.callgraph,"",@"SHT_CUDA_CALLGRAPH"
	.align	4
	.sectionentsize	8
	.align		4
        /*0000*/ 	.word	0x00000000
	.align		4
        /*0004*/ 	.word	0xffffffff
	.align		4
        /*0008*/ 	.word	0x00000000
	.align		4
        /*000c*/ 	.word	0xfffffffe
	.align		4
        /*0010*/ 	.word	0x00000000
	.align		4
        /*0014*/ 	.word	0xfffffffd
	.align		4
        /*0018*/ 	.word	0x00000000
	.align		4
        /*001c*/ 	.word	0xfffffffc


//--------------------- .text._Z6matMulPfS_S_     --------------------------
	.section	.text._Z6matMulPfS_S_,"ax",@progbits
	.align	128
        .global         _Z6matMulPfS_S_
        .type           _Z6matMulPfS_S_,@function
        .size           _Z6matMulPfS_S_,(.L_x_2 - _Z6matMulPfS_S_)
        .other          _Z6matMulPfS_S_,@"STO_CUDA_ENTRY STV_DEFAULT"
_Z6matMulPfS_S_:
.text._Z6matMulPfS_S_:
[----:B------:R-:W-:Y:S01]  /*0000*/  LDC R1, c[0x0][0x37c] ;  /* 0x0000df00ff017b82 */ /* 0x000fe20000000800 */
[----:B------:R-:W0:Y:S07]  /*0010*/  S2R R2, SR_TID.X ;  /* 0x0000000000027919 */ /* 0x000e2e0000002100 */
[----:B------:R-:W1:Y:S01]  /*0020*/  LDC R10, c[0x0][0x364] ;  /* 0x0000d900ff0a7b82 */ /* 0x000e620000000800 */
[----:B------:R-:W2:Y:S01]  /*0030*/  LDCU.64 UR8, c[0x0][0x388] ;  /* 0x00007100ff0877ac */ /* 0x000ea20008000a00 */
[----:B------:R-:W-:Y:S01]  /*0040*/  HFMA2 R27, -RZ, RZ, 0, 0 ;  /* 0x00000000ff1b7431 */ /* 0x000fe200000001ff */
[----:B------:R-:W3:Y:S01]  /*0050*/  S2R R3, SR_TID.Y ;  /* 0x0000000000037919 */ /* 0x000ee20000002200 */
[----:B------:R-:W-:Y:S01]  /*0060*/  MOV R25, RZ ;  /* 0x000000ff00197202 */ /* 0x000fe20000000f00 */
[----:B------:R-:W4:Y:S01]  /*0070*/  LDCU.64 UR6, c[0x0][0x358] ;  /* 0x00006b00ff0677ac */ /* 0x000f220008000a00 */
[----:B------:R-:W5:Y:S02]  /*0080*/  S2R R9, SR_CgaCtaId ;  /* 0x0000000000097919 */ /* 0x000f640000008800 */
[----:B------:R-:W2:Y:S08]  /*0090*/  S2UR UR4, SR_CTAID.X ;  /* 0x00000000000479c3 */ /* 0x000eb00000002500 */
[----:B------:R-:W2:Y:S08]  /*00a0*/  LDC R5, c[0x0][0x360] ;  /* 0x0000d800ff057b82 */ /* 0x000eb00000000800 */
[----:B------:R-:W0:Y:S01]  /*00b0*/  LDC.64 R22, c[0x0][0x388] ;  /* 0x0000e200ff167b82 */ /* 0x000e220000000a00 */
[----:B--2---:R-:W-:-:S07]  /*00c0*/  IMAD R5, R5, UR4, RZ ;  /* 0x0000000405057c24 */ /* 0x004fce000f8e02ff */
[----:B------:R-:W1:Y:S01]  /*00d0*/  S2UR UR4, SR_CTAID.Y ;  /* 0x00000000000479c3 */ /* 0x000e620000002600 */
[----:B0-----:R-:W-:-:S04]  /*00e0*/  LEA R0, R5, R2, 0x1 ;  /* 0x0000000205007211 */ /* 0x001fc800078e08ff */
[----:B---3--:R-:W-:Y:S01]  /*00f0*/  LEA R21, R3, R0, 0xb ;  /* 0x0000000003157211 */ /* 0x008fe200078e58ff */
[----:B------:R-:W-:-:S04]  /*0100*/  IMAD.WIDE R4, R0, 0x4, RZ ;  /* 0x0000000400047825 */ /* 0x000fc800078e02ff */
[----:B------:R-:W-:Y:S01]  /*0110*/  IMAD.WIDE.U32 R6, R3, 0x2000, R4 ;  /* 0x0000200003067825 */ /* 0x000fe200078e0004 */
[----:B------:R-:W-:Y:S02]  /*0120*/  MOV R4, 0x400 ;  /* 0x0000040000047802 */ /* 0x000fe40000000f00 */
[----:B------:R-:W-:Y:S02]  /*0130*/  IADD3 R5, P0, PT, R6, UR8, RZ ;  /* 0x0000000806057c10 */ /* 0x000fe4000ff1e0ff */
[----:B------:R-:W-:Y:S02]  /*0140*/  IADD3 R8, PT, PT, R4, 0x400, RZ ;  /* 0x0000040004087810 */ /* 0x000fe40007ffe0ff */
[----:B-----5:R-:W-:Y:S02]  /*0150*/  LEA R6, R9, R4, 0x18 ;  /* 0x0000000409067211 */ /* 0x020fe400078ec0ff */
[----:B------:R-:W-:Y:S01]  /*0160*/  IADD3 R4, P1, PT, R5, 0x40, RZ ;  /* 0x0000004005047810 */ /* 0x000fe20007f3e0ff */
[----:B-1----:R-:W-:Y:S01]  /*0170*/  IMAD R5, R10, UR4, R3 ;  /* 0x000000040a057c24 */ /* 0x002fe2000f8e0203 */
[----:B------:R-:W-:Y:S01]  /*0180*/  LEA R9, R9, R8, 0x18 ;  /* 0x0000000809097211 */ /* 0x000fe200078ec0ff */
[----:B------:R-:W-:Y:S01]  /*0190*/  UMOV UR4, URZ ;  /* 0x000000ff00047c82 */ /* 0x000fe20008000000 */
[----:B------:R-:W-:-:S02]  /*01a0*/  LEA R17, R3, R6, 0x6 ;  /* 0x0000000603117211 */ /* 0x000fc400078e30ff */
[----:B------:R-:W-:Y:S01]  /*01b0*/  SHF.L.U32 R19, R5, 0xb, RZ ;  /* 0x0000000b05137819 */ /* 0x000fe200000006ff */
[C---:B------:R-:W-:Y:S01]  /*01c0*/  IMAD R9, R2.reuse, 0x44, R9 ;  /* 0x0000004402097824 */ /* 0x040fe200078e0209 */
[----:B------:R-:W-:Y:S02]  /*01d0*/  IADD3.X R7, PT, PT, RZ, UR9, R7, P1, P0 ;  /* 0x00000009ff077c10 */ /* 0x000fe40008fe0407 */
[C---:B------:R-:W-:Y:S01]  /*01e0*/  LEA R6, R2.reuse, R17, 0x2 ;  /* 0x0000001102067211 */ /* 0x040fe200078e10ff */
[C---:B------:R-:W-:Y:S01]  /*01f0*/  IMAD R20, R2.reuse, -0x40, R9 ;  /* 0xffffffc002147824 */ /* 0x040fe200078e0209 */
[----:B------:R-:W-:Y:S02]  /*0200*/  LOP3.LUT R16, R2, R19, RZ, 0xfc, !PT ;  /* 0x0000001302107212 */ /* 0x000fe400078efcff */
[----:B----4-:R-:W-:-:S07]  /*0210*/  LEA R18, R3, R9, 0x2 ;  /* 0x0000000903127211 */ /* 0x010fce00078e10ff */
.L_x_0:
[----:B------:R-:W-:Y:S02]  /*0220*/  VIMNMX.U32 R8, PT, PT, R5, R2, !PT ;  /* 0x0000000205087248 */ /* 0x000fe40007fe0000 */
[----:B------:R-:W-:Y:S02]  /*0230*/  ISETP.GT.U32.AND P0, PT, R3, 0x7ff, PT ;  /* 0x000007ff0300780c */ /* 0x000fe40003f04070 */
[----:B------:R-:W-:Y:S01]  /*0240*/  ISETP.GT.U32.AND P1, PT, R8, 0x7ff, PT ;  /* 0x000007ff0800780c */ /* 0x000fe20003f24070 */
[----:B------:R-:W-:Y:S01]  /*0250*/  IMAD.WIDE R8, R21, 0x4, R22 ;  /* 0x0000000415087825 */ /* 0x000fe200078e0216 */
[C---:B------:R-:W-:Y:S02]  /*0260*/  ISETP.GT.OR P2, PT, R0.reuse, 0x7ff, P0 ;  /* 0x000007ff0000780c */ /* 0x040fe40000744670 */
[----:B------:R-:W-:Y:S02]  /*0270*/  ISETP.GT.OR P0, PT, R0, 0x7ef, P0 ;  /* 0x000007ef0000780c */ /* 0x000fe40000704670 */
[----:B------:R-:W-:-:S02]  /*0280*/  MOV R24, RZ ;  /* 0x000000ff00187202 */ /* 0x000fc40000000f00 */
[----:B------:R-:W-:Y:S02]  /*0290*/  MOV R29, RZ ;  /* 0x000000ff001d7202 */ /* 0x000fe40000000f00 */
[----:B------:R-:W-:-:S03]  /*02a0*/  MOV R26, RZ ;  /* 0x000000ff001a7202 */ /* 0x000fc60000000f00 */
[----:B------:R-:W0:Y:S02]  /*02b0*/  @!P1 LDC.64 R10, c[0x0][0x380] ;  /* 0x0000e000ff0a9b82 */ /* 0x000e240000000a00 */
[----:B------:R1:W2:Y:S02]  /*02c0*/  @!P2 LDG.E R24, desc[UR6][R8.64] ;  /* 0x000000060818a981 */ /* 0x0002a4000c1e1900 */
[----:B-1----:R-:W-:Y:S02]  /*02d0*/  @!P0 MOV R8, R4 ;  /* 0x0000000400088202 */ /* 0x002fe40000000f00 */
[----:B------:R-:W-:-:S05]  /*02e0*/  @!P0 MOV R9, R7 ;  /* 0x0000000700098202 */ /* 0x000fca0000000f00 */
[----:B------:R-:W3:Y:S01]  /*02f0*/  @!P0 LDG.E R26, desc[UR6][R8.64] ;  /* 0x00000006081a8981 */ /* 0x000ee2000c1e1900 */
[----:B0-----:R-:W-:-:S05]  /*0300*/  @!P1 IMAD.WIDE.U32 R10, R16, 0x4, R10 ;  /* 0x00000004100a9825 */ /* 0x001fca00078e000a */
[----:B------:R-:W4:Y:S04]  /*0310*/  @!P1 LDG.E R29, desc[UR6][R10.64] ;  /* 0x000000060a1d9981 */ /* 0x000f28000c1e1900 */
[----:B----4-:R-:W-:Y:S04]  /*0320*/  STS [R6], R29 ;  /* 0x0000001d06007388 */ /* 0x010fe80000000800 */
[----:B--2---:R-:W-:Y:S04]  /*0330*/  STS [R18], R24 ;  /* 0x0000001812007388 */ /* 0x004fe80000000800 */
[----:B---3--:R-:W-:Y:S01]  /*0340*/  STS [R18+0x440], R26 ;  /* 0x0004401a12007388 */ /* 0x008fe20000000800 */
[----:B------:R-:W-:Y:S06]  /*0350*/  BAR.SYNC.DEFER_BLOCKING 0x0 ;  /* 0x0000000000007b1d */ /* 0x000fec0000010000 */
[----:B------:R-:W-:Y:S04]  /*0360*/  LDS R28, [R20] ;  /* 0x00000000141c7984 */ /* 0x000fe80000000800 */
[----:B------:R-:W0:Y:S04]  /*0370*/  LDS.128 R12, [R17] ;  /* 0x00000000110c7984 */ /* 0x000e280000000c00 */
[----:B------:R-:W1:Y:S04]  /*0380*/  LDS R24, [R20+0x40] ;  /* 0x0000400014187984 */ /* 0x000e680000000800 */
[----:B------:R-:W2:Y:S04]  /*0390*/  LDS R10, [R20+0x84] ;  /* 0x00008400140a7984 */ /* 0x000ea80000000800 */
[----:B------:R-:W3:Y:S04]  /*03a0*/  LDS R29, [R20+0x44] ;  /* 0x00004400141d7984 */ /* 0x000ee80000000800 */
[----:B------:R-:W4:Y:S04]  /*03b0*/  LDS R9, [R20+0x88] ;  /* 0x0000880014097984 */ /* 0x000f280000000800 */
[----:B------:R-:W5:Y:S04]  /*03c0*/  LDS R11, [R20+0xc8] ;  /* 0x0000c800140b7984 */ /* 0x000f680000000800 */
[----:B------:R-:W-:Y:S01]  /*03d0*/  LDS R26, [R20+0x3b8] ;  /* 0x0003b800141a7984 */ /* 0x000fe20000000800 */
[----:B0-----:R-:W-:-:S03]  /*03e0*/  FFMA R28, R12, R28, R25 ;  /* 0x0000001c0c1c7223 */ /* 0x001fc60000000019 */
[----:B------:R-:W-:Y:S01]  /*03f0*/  LDS R25, [R20+0x110] ;  /* 0x0001100014197984 */ /* 0x000fe20000000800 */
[----:B-1----:R-:W-:-:S03]  /*0400*/  FFMA R27, R12, R24, R27 ;  /* 0x000000180c1b7223 */ /* 0x002fc6000000001b */
[----:B------:R-:W0:Y:S01]  /*0410*/  LDS R12, [R20+0xcc] ;  /* 0x0000cc00140c7984 */ /* 0x000e220000000800 */
[----:B--2---:R-:W-:-:S03]  /*0420*/  FFMA R10, R10, R13, R27 ;  /* 0x0000000d0a0a7223 */ /* 0x004fc6000000001b */
[----:B------:R-:W1:Y:S01]  /*0430*/  LDS R24, [R20+0x10c] ;  /* 0x00010c0014187984 */ /* 0x000e620000000800 */
[----:B---3--:R-:W-:-:S04]  /*0440*/  FFMA R28, R29, R13, R28 ;  /* 0x0000000d1d1c7223 */ /* 0x008fc8000000001c */
[-C--:B----4-:R-:W-:Y:S02]  /*0450*/  FFMA R13, R9, R14.reuse, R28 ;  /* 0x0000000e090d7223 */ /* 0x090fe4000000001c */
[----:B------:R-:W-:Y:S01]  /*0460*/  LDS R28, [R20+0x3f8] ;  /* 0x0003f800141c7984 */ /* 0x000fe20000000800 */
[----:B-----5:R-:W-:-:S03]  /*0470*/  FFMA R27, R11, R14, R10 ;  /* 0x0000000e0b1b7223 */ /* 0x020fc6000000000a */
[----:B------:R-:W2:Y:S01]  /*0480*/  LDS.128 R8, [R17+0x10] ;  /* 0x0000100011087984 */ /* 0x000ea20000000c00 */
[----:B0-----:R-:W-:-:S03]  /*0490*/  FFMA R29, R12, R15, R13 ;  /* 0x0000000f0c1d7223 */ /* 0x001fc6000000000d */
[----:B------:R-:W0:Y:S01]  /*04a0*/  LDS R13, [R20+0x150] ;  /* 0x00015000140d7984 */ /* 0x000e220000000800 */
[----:B-1----:R-:W-:-:S03]  /*04b0*/  FFMA R24, R24, R15, R27 ;  /* 0x0000000f18187223 */ /* 0x002fc6000000001b */
[----:B------:R-:W1:Y:S04]  /*04c0*/  LDS R27, [R20+0x154] ;  /* 0x00015400141b7984 */ /* 0x000e680000000800 */
[----:B------:R-:W3:Y:S04]  /*04d0*/  LDS R12, [R20+0x194] ;  /* 0x00019400140c7984 */ /* 0x000ee80000000800 */
[----:B------:R-:W4:Y:S01]  /*04e0*/  LDS R15, [R20+0x198] ;  /* 0x00019800140f7984 */ /* 0x000f220000000800 */
[----:B--2---:R-:W-:-:S03]  /*04f0*/  FFMA R14, R8, R25, R29 ;  /* 0x00000019080e7223 */ /* 0x004fc6000000001d */
[----:B------:R-:W2:Y:S01]  /*0500*/  LDS R25, [R20+0x1d8] ;  /* 0x0001d80014197984 */ /* 0x000ea20000000800 */
[----:B0-----:R-:W-:-:S03]  /*0510*/  FFMA R13, R8, R13, R24 ;  /* 0x0000000d080d7223 */ /* 0x001fc60000000018 */
[----:B------:R-:W0:Y:S01]  /*0520*/  LDS R8, [R20+0x21c] ;  /* 0x00021c0014087984 */ /* 0x000e220000000800 */
[----:B-1----:R-:W-:-:S03]  /*0530*/  FFMA R14, R27, R9, R14 ;  /* 0x000000091b0e7223 */ /* 0x002fc6000000000e */
[----:B------:R-:W1:Y:S01]  /*0540*/  LDS R24, [R20+0x1dc] ;  /* 0x0001dc0014187984 */ /* 0x000e620000000800 */
[----:B---3--:R-:W-:-:S03]  /*0550*/  FFMA R12, R12, R9, R13 ;  /* 0x000000090c0c7223 */ /* 0x008fc6000000000d */
[----:B------:R-:W-:Y:S01]  /*0560*/  LDS R27, [R20+0x2a4] ;  /* 0x0002a400141b7984 */ /* 0x000fe20000000800 */
[-C--:B----4-:R-:W-:Y:S01]  /*0570*/  FFMA R9, R15, R10.reuse, R14 ;  /* 0x0000000a0f097223 */ /* 0x090fe2000000000e */
[----:B--2---:R-:W-:Y:S02]  /*0580*/  FFMA R25, R25, R10, R12 ;  /* 0x0000000a19197223 */ /* 0x004fe4000000000c */
[----:B------:R-:W-:Y:S04]  /*0590*/  LDS R10, [R20+0x220] ;  /* 0x00022000140a7984 */ /* 0x000fe80000000800 */
[----:B------:R-:W2:Y:S01]  /*05a0*/  LDS.128 R12, [R17+0x20] ;  /* 0x00002000110c7984 */ /* 0x000ea20000000c00 */
[----:B0-----:R-:W-:-:S03]  /*05b0*/  FFMA R25, R8, R11, R25 ;  /* 0x0000000b08197223 */ /* 0x001fc60000000019 */
[----:B------:R-:W0:Y:S01]  /*05c0*/  LDS R8, [R20+0x260] ;  /* 0x0002600014087984 */ /* 0x000e220000000800 */
[----:B-1----:R-:W-:-:S03]  /*05d0*/  FFMA R9, R24, R11, R9 ;  /* 0x0000000b18097223 */ /* 0x002fc60000000009 */
[----:B------:R-:W1:Y:S04]  /*05e0*/  LDS R11, [R20+0x264] ;  /* 0x00026400140b7984 */ /* 0x000e680000000800 */
[----:B------:R-:W3:Y:S01]  /*05f0*/  LDS R24, [R20+0x2a8] ;  /* 0x0002a80014187984 */ /* 0x000ee20000000800 */
[----:B--2---:R-:W-:-:S03]  /*0600*/  FFMA R10, R12, R10, R9 ;  /* 0x0000000a0c0a7223 */ /* 0x004fc60000000009 */
[----:B------:R-:W2:Y:S01]  /*0610*/  LDS R9, [R20+0x2e8] ;  /* 0x0002e80014097984 */ /* 0x000ea20000000800 */
[----:B0-----:R-:W-:-:S03]  /*0620*/  FFMA R8, R12, R8, R25 ;  /* 0x000000080c087223 */ /* 0x001fc60000000019 */
[----:B------:R-:W-:Y:S01]  /*0630*/  LDS R12, [R20+0x32c] ;  /* 0x00032c00140c7984 */ /* 0x000fe20000000800 */
[-C--:B-1----:R-:W-:Y:S01]  /*0640*/  FFMA R11, R11, R13.reuse, R10 ;  /* 0x0000000d0b0b7223 */ /* 0x082fe2000000000a */
[----:B------:R-:W-:Y:S02]  /*0650*/  FFMA R8, R27, R13, R8 ;  /* 0x0000000d1b087223 */ /* 0x000fe40000000008 */
[----:B------:R-:W0:Y:S01]  /*0660*/  LDS R27, [R20+0x2ec] ;  /* 0x0002ec00141b7984 */ /* 0x000e220000000800 */
[----:B---3--:R-:W-:-:S03]  /*0670*/  FFMA R24, R24, R14, R11 ;  /* 0x0000000e18187223 */ /* 0x008fc6000000000b */
[----:B------:R-:W-:Y:S01]  /*0680*/  LDS R13, [R20+0x370] ;  /* 0x00037000140d7984 */ /* 0x000fe20000000800 */
[----:B--2---:R-:W-:-:S03]  /*0690*/  FFMA R25, R9, R14, R8 ;  /* 0x0000000e09197223 */ /* 0x004fc60000000008 */
[----:B------:R-:W-:Y:S04]  /*06a0*/  LDS R14, [R20+0x330] ;  /* 0x00033000140e7984 */ /* 0x000fe80000000800 */
[----:B------:R-:W1:Y:S01]  /*06b0*/  LDS.128 R8, [R17+0x30] ;  /* 0x0000300011087984 */ /* 0x000e620000000c00 */
[-C--:B0-----:R-:W-:Y:S01]  /*06c0*/  FFMA R27, R27, R15.reuse, R24 ;  /* 0x0000000f1b1b7223 */ /* 0x081fe20000000018 */
[----:B------:R-:W-:Y:S02]  /*06d0*/  FFMA R24, R12, R15, R25 ;  /* 0x0000000f0c187223 */ /* 0x000fe40000000019 */
[----:B------:R-:W0:Y:S01]  /*06e0*/  LDS R12, [R20+0x374] ;  /* 0x00037400140c7984 */ /* 0x000e220000000800 */
[----:B-1----:R-:W-:-:S03]  /*06f0*/  FFMA R27, R8, R14, R27 ;  /* 0x0000000e081b7223 */ /* 0x002fc6000000001b */
[----:B------:R-:W1:Y:S01]  /*0700*/  LDS R14, [R20+0x3b4] ;  /* 0x0003b400140e7984 */ /* 0x000e620000000800 */
[----:B------:R-:W-:-:S03]  /*0710*/  FFMA R13, R8, R13, R24 ;  /* 0x0000000d080d7223 */ /* 0x000fc60000000018 */
[----:B------:R-:W2:Y:S04]  /*0720*/  LDS R24, [R20+0x3fc] ;  /* 0x0003fc0014187984 */ /* 0x000ea80000000800 */
[----:B------:R-:W3:Y:S01]  /*0730*/  LDS R8, [R20+0x43c] ;  /* 0x00043c0014087984 */ /* 0x000ee20000000800 */
[----:B------:R-:W-:-:S04]  /*0740*/  UIADD3 UR4, UPT, UPT, UR4, 0x1, URZ ;  /* 0x0000000104047890 */ /* 0x000fc8000fffe0ff */
[----:B------:R-:W-:Y:S01]  /*0750*/  UISETP.NE.AND UP0, UPT, UR4, 0x80, UPT ;  /* 0x000000800400788c */ /* 0x000fe2000bf05270 */
[----:B------:R-:W-:Y:S01]  /*0760*/  BAR.SYNC.DEFER_BLOCKING 0x0 ;  /* 0x0000000000007b1d */ /* 0x000fe20000010000 */
[----:B------:R-:W-:Y:S01]  /*0770*/  IADD3 R4, P0, PT, R4, 0x20000, RZ ;  /* 0x0002000004047810 */ /* 0x000fe20007f1e0ff */
[----:B0-----:R-:W-:-:S04]  /*0780*/  FFMA R27, R12, R9, R27 ;  /* 0x000000090c1b7223 */ /* 0x001fc8000000001b */
[----:B------:R-:W-:Y:S01]  /*0790*/  FFMA R27, R26, R10, R27 ;  /* 0x0000000a1a1b7223 */ /* 0x000fe2000000001b */
[----:B------:R-:W-:Y:S02]  /*07a0*/  IADD3 R21, PT, PT, R21, 0x8000, RZ ;  /* 0x0000800015157810 */ /* 0x000fe40007ffe0ff */
[----:B------:R-:W-:Y:S02]  /*07b0*/  IADD3 R3, PT, PT, R3, 0x10, RZ ;  /* 0x0000001003037810 */ /* 0x000fe40007ffe0ff */
[----:B------:R-:W-:Y:S01]  /*07c0*/  IADD3 R2, PT, PT, R2, 0x10, RZ ;  /* 0x0000001002027810 */ /* 0x000fe20007ffe0ff */
[----:B-1----:R-:W-:-:S04]  /*07d0*/  FFMA R13, R14, R9, R13 ;  /* 0x000000090e0d7223 */ /* 0x002fc8000000000d */
[----:B------:R-:W-:Y:S01]  /*07e0*/  FFMA R13, R28, R10, R13 ;  /* 0x0000000a1c0d7223 */ /* 0x000fe2000000000d */
[----:B--2---:R-:W-:Y:S01]  /*07f0*/  FFMA R25, R24, R11, R27 ;  /* 0x0000000b18197223 */ /* 0x004fe2000000001b */
[----:B------:R-:W-:Y:S02]  /*0800*/  IADD3.X R7, PT, PT, RZ, R7, RZ, P0, !PT ;  /* 0x00000007ff077210 */ /* 0x000fe400007fe4ff */
[----:B---3--:R-:W-:Y:S01]  /*0810*/  FFMA R27, R8, R11, R13 ;  /* 0x0000000b081b7223 */ /* 0x008fe2000000000d */
[----:B------:R-:W-:Y:S01]  /*0820*/  IADD3 R16, PT, PT, R16, 0x10, RZ ;  /* 0x0000001010107810 */ /* 0x000fe20007ffe0ff */
[----:B------:R-:W-:Y:S06]  /*0830*/  BRA.U UP0, `(.L_x_0) ;  /* 0xfffffff900787547 */ /* 0x000fec000b83ffff */
[----:B------:R-:W-:-:S04]  /*0840*/  ISETP.GT.AND P0, PT, R0, 0x7ff, PT ;  /* 0x000007ff0000780c */ /* 0x000fc80003f04270 */
[----:B------:R-:W-:-:S13]  /*0850*/  ISETP.GT.U32.OR P0, PT, R5, 0x7ff, P0 ;  /* 0x000007ff0500780c */ /* 0x000fda0000704470 */
[----:B------:R-:W-:Y:S05]  /*0860*/  @P0 EXIT ;  /* 0x000000000000094d */ /* 0x000fea0003800000 */
[----:B------:R-:W0:Y:S01]  /*0870*/  LDC.64 R2, c[0x0][0x390] ;  /* 0x0000e400ff027b82 */ /* 0x000e220000000a00 */
[C---:B------:R-:W-:Y:S02]  /*0880*/  ISETP.GT.AND P0, PT, R0.reuse, 0x7ef, PT ;  /* 0x000007ef0000780c */ /* 0x040fe40003f04270 */
[----:B------:R-:W-:-:S05]  /*0890*/  IADD3 R19, PT, PT, R0, R19, RZ ;  /* 0x0000001300137210 */ /* 0x000fca0007ffe0ff */
[----:B0-----:R-:W-:-:S05]  /*08a0*/  IMAD.WIDE R2, R19, 0x4, R2 ;  /* 0x0000000413027825 */ /* 0x001fca00078e0202 */
[----:B------:R0:W-:Y:S01]  /*08b0*/  STG.E desc[UR6][R2.64], R25 ;  /* 0x0000001902007986 */ /* 0x0001e2000c101906 */
[----:B------:R-:W-:Y:S05]  /*08c0*/  @P0 EXIT ;  /* 0x000000000000094d */ /* 0x000fea0003800000 */
[----:B------:R-:W-:Y:S01]  /*08d0*/  STG.E desc[UR6][R2.64+0x40], R27 ;  /* 0x0000401b02007986 */ /* 0x000fe2000c101906 */
[----:B------:R-:W-:Y:S05]  /*08e0*/  EXIT ;  /* 0x000000000000794d */ /* 0x000fea0003800000 */
.L_x_1:
[----:B------:R-:W-:-:S00]  /*08f0*/  BRA `(.L_x_1) ;  /* 0xfffffffc00fc7947 */ /* 0x000fc0000383ffff */
[----:B------:R-:W-:-:S00]  /*0900*/  NOP ;  /* 0x0000000000007918 */ /* 0x000fc00000000000 */
[----:B------:R-:W-:-:S00]  /*0910*/  NOP ;  /* 0x0000000000007918 */ /* 0x000fc00000000000 */
[----:B------:R-:W-:-:S00]  /*0920*/  NOP ;  /* 0x0000000000007918 */ /* 0x000fc00000000000 */
[----:B------:R-:W-:-:S00]  /*0930*/  NOP ;  /* 0x0000000000007918 */ /* 0x000fc00000000000 */
[----:B------:R-:W-:-:S00]  /*0940*/  NOP ;  /* 0x0000000000007918 */ /* 0x000fc00000000000 */
[----:B------:R-:W-:-:S00]  /*0950*/  NOP ;  /* 0x0000000000007918 */ /* 0x000fc00000000000 */
[----:B------:R-:W-:-:S00]  /*0960*/  NOP ;  /* 0x0000000000007918 */ /* 0x000fc00000000000 */
[----:B------:R-:W-:-:S00]  /*0970*/  NOP ;  /* 0x0000000000007918 */ /* 0x000fc00000000000 */
.L_x_2:


//--------------------- .nv.shared._Z6matMulPfS_S_ --------------------------
	.section	.nv.shared._Z6matMulPfS_S_,"aw",@nobits
	.sectionflags	@""
	.align	4
.nv.shared._Z6matMulPfS_S_:
	.zero		4224


//--------------------- .nv.shared.reserved.0     --------------------------
	.section	.nv.shared.reserved.0,"aw",@nobits
	.weak		__nv_reservedSMEM_offset_0_alias
	.size		__nv_reservedSMEM_offset_0_alias, 0, 64
	.other		__nv_reservedSMEM_offset_0_alias,@"STO_CUDA_RESERVED_SHARED STV_DEFAULT"
__nv_reservedSMEM_offset_0_alias:
	.zero		0
	.zero		64


//--------------------- .nv.constant0._Z6matMulPfS_S_ --------------------------
	.section	.nv.constant0._Z6matMulPfS_S_,"a",@progbits
	.sectionflags	@""
	.align	4
.nv.constant0._Z6matMulPfS_S_:
	.zero		920


//--------------------- SYMBOLS --------------------------

	.type		.nv.reservedSmem.offset0,@object
	.size		.nv.reservedSmem.offset0,0x4
	.type		.nv.reservedSmem.cap,@object
	.size		.nv.reservedSmem.cap,0x4
